	.headerflags	@"EF_CUDA_TEXMODE_UNIFIED EF_CUDA_64BIT_ADDRESS EF_CUDA_ACCELERATORS EF_CUDA_SM90 EF_CUDA_VIRTUAL_SM(EF_CUDA_SM90)"
	.elftype	@"ET_EXEC"


//--------------------- .nv.info                  --------------------------
	.section	.nv.info,"",@"SHT_CUDA_INFO"
	.align	4


	//----- nvinfo : EIATTR_REGCOUNT
	.align		4
        /*0000*/ 	.byte	0x04, 0x2f
        /*0002*/ 	.short	(.L_3 - .L_2)
	.align		4
.L_2:
        /*0004*/ 	.word	index@(triton_poi_fused__native_batch_norm_legit_no_training_cat_relu_36)
        /*0008*/ 	.word	0x00000020


	//----- nvinfo : EIATTR_MIN_STACK_SIZE
	.align		4
.L_3:
        /*000c*/ 	.byte	0x04, 0x12
        /*000e*/ 	.short	(.L_5 - .L_4)
	.align		4
.L_4:
        /*0010*/ 	.word	index@(triton_poi_fused__native_batch_norm_legit_no_training_cat_relu_36)
        /*0014*/ 	.word	0x00000000


	//----- nvinfo : EIATTR_FRAME_SIZE
	.align		4
.L_5:
        /*0018*/ 	.byte	0x04, 0x11
        /*001a*/ 	.short	(.L_7 - .L_6)
	.align		4
.L_6:
        /*001c*/ 	.word	index@(triton_poi_fused__native_batch_norm_legit_no_training_cat_relu_36)
        /*0020*/ 	.word	0x00000000


	//----- nvinfo : EIATTR_MIN_STACK_SIZE
	.align		4
.L_7:
        /*0024*/ 	.byte	0x04, 0x12
        /*0026*/ 	.short	(.L_9 - .L_8)
	.align		4
.L_8:
        /*0028*/ 	.word	index@(triton_poi_fused__native_batch_norm_legit_no_training_cat_relu_36)
        /*002c*/ 	.word	0x00000000
.L_9:


//--------------------- .nv.info.triton_poi_fused__native_batch_norm_legit_no_training_cat_relu_36 --------------------------
	.section	.nv.info.triton_poi_fused__native_batch_norm_legit_no_training_cat_relu_36,"",@"SHT_CUDA_INFO"
	.sectionflags	@""
	.align	4


	//----- nvinfo : EIATTR_CUDA_API_VERSION
	.align		4
        /*0000*/ 	.byte	0x04, 0x37
        /*0002*/ 	.short	(.L_11 - .L_10)
.L_10:
        /*0004*/ 	.word	0x0000007c


	//----- nvinfo : EIATTR_KPARAM_INFO
	.align		4
.L_11:
        /*0008*/ 	.byte	0x04, 0x17
        /*000a*/ 	.short	(.L_13 - .L_12)
.L_12:
        /*000c*/ 	.word	0x00000000
        /*0010*/ 	.short	0x000d
        /*0012*/ 	.short	0x0068
        /*0014*/ 	.byte	0x00, 0xf0, 0x11, 0x00


	//----- nvinfo : EIATTR_KPARAM_INFO
	.align		4
.L_13:
        /*0018*/ 	.byte	0x04, 0x17
        /*001a*/ 	.short	(.L_15 - .L_14)
.L_14:
        /*001c*/ 	.word	0x00000000
        /*0020*/ 	.short	0x000c
        /*0022*/ 	.short	0x0060
        /*0024*/ 	.byte	0x00, 0xf4, 0x21, 0x00


	//----- nvinfo : EIATTR_KPARAM_INFO
	.align		4
.L_15:
        /*0028*/ 	.byte	0x04, 0x17
        /*002a*/ 	.short	(.L_17 - .L_16)
.L_16:
        /*002c*/ 	.word	0x00000000
        /*0030*/ 	.short	0x000b
        /*0032*/ 	.short	0x0058
        /*0034*/ 	.byte	0x00, 0xf4, 0x21, 0x00


	//----- nvinfo : EIATTR_KPARAM_INFO
	.align		4
.L_17:
        /*0038*/ 	.byte	0x04, 0x17
        /*003a*/ 	.short	(.L_19 - .L_18)
.L_18:
        /*003c*/ 	.word	0x00000000
        /*0040*/ 	.short	0x000a
        /*0042*/ 	.short	0x0050
        /*0044*/ 	.byte	0x00, 0xf4, 0x21, 0x00


	//----- nvinfo : EIATTR_KPARAM_INFO
	.align		4
.L_19:
        /*0048*/ 	.byte	0x04, 0x17
        /*004a*/ 	.short	(.L_21 - .L_20)
.L_20:
        /*004c*/ 	.word	0x00000000
        /*0050*/ 	.short	0x0009
        /*0052*/ 	.short	0x0048
        /*0054*/ 	.byte	0x00, 0xf4, 0x21, 0x00


	//----- nvinfo : EIATTR_KPARAM_INFO
	.align		4
.L_21:
        /*0058*/ 	.byte	0x04, 0x17
        /*005a*/ 	.short	(.L_23 - .L_22)
.L_22:
        /*005c*/ 	.word	0x00000000
        /*0060*/ 	.short	0x0008
        /*0062*/ 	.short	0x0040
        /*0064*/ 	.byte	0x00, 0xf4, 0x21, 0x00


	//----- nvinfo : EIATTR_KPARAM_INFO
	.align		4
.L_23:
        /*0068*/ 	.byte	0x04, 0x17
        /*006a*/ 	.short	(.L_25 - .L_24)
.L_24:
        /*006c*/ 	.word	0x00000000
        /*0070*/ 	.short	0x0007
        /*0072*/ 	.short	0x0038
        /*0074*/ 	.byte	0x00, 0xf4, 0x21, 0x00


	//----- nvinfo : EIATTR_KPARAM_INFO
	.align		4
.L_25:
        /*0078*/ 	.byte	0x04, 0x17
        /*007a*/ 	.short	(.L_27 - .L_26)
.L_26:
        /*007c*/ 	.word	0x00000000
        /*0080*/ 	.short	0x0006
        /*0082*/ 	.short	0x0030
        /*0084*/ 	.byte	0x00, 0xf4, 0x21, 0x00


	//----- nvinfo : EIATTR_KPARAM_INFO
	.align		4
.L_27:
        /*0088*/ 	.byte	0x04, 0x17
        /*008a*/ 	.short	(.L_29 - .L_28)
.L_28:
        /*008c*/ 	.word	0x00000000
        /*0090*/ 	.short	0x0005
        /*0092*/ 	.short	0x0028
        /*0094*/ 	.byte	0x00, 0xf4, 0x21, 0x00


	//----- nvinfo : EIATTR_KPARAM_INFO
	.align		4
.L_29:
        /*0098*/ 	.byte	0x04, 0x17
        /*009a*/ 	.short	(.L_31 - .L_30)
.L_30:
        /*009c*/ 	.word	0x00000000
        /*00a0*/ 	.short	0x0004
        /*00a2*/ 	.short	0x0020
        /*00a4*/ 	.byte	0x00, 0xf4, 0x21, 0x00


	//----- nvinfo : EIATTR_KPARAM_INFO
	.align		4
.L_31:
        /*00a8*/ 	.byte	0x04, 0x17
        /*00aa*/ 	.short	(.L_33 - .L_32)
.L_32:
        /*00ac*/ 	.word	0x00000000
        /*00b0*/ 	.short	0x0003
        /*00b2*/ 	.short	0x0018
        /*00b4*/ 	.byte	0x00, 0xf4, 0x21, 0x00


	//----- nvinfo : EIATTR_KPARAM_INFO
	.align		4
.L_33:
        /*00b8*/ 	.byte	0x04, 0x17
        /*00ba*/ 	.short	(.L_35 - .L_34)
.L_34:
        /*00bc*/ 	.word	0x00000000
        /*00c0*/ 	.short	0x0002
        /*00c2*/ 	.short	0x0010
        /*00c4*/ 	.byte	0x00, 0xf4, 0x21, 0x00


	//----- nvinfo : EIATTR_KPARAM_INFO
	.align		4
.L_35:
        /*00c8*/ 	.byte	0x04, 0x17
        /*00ca*/ 	.short	(.L_37 - .L_36)
.L_36:
        /*00cc*/ 	.word	0x00000000
        /*00d0*/ 	.short	0x0001
        /*00d2*/ 	.short	0x0008
        /*00d4*/ 	.byte	0x00, 0xf4, 0x21, 0x00


	//----- nvinfo : EIATTR_KPARAM_INFO
	.align		4
.L_37:
        /*00d8*/ 	.byte	0x04, 0x17
        /*00da*/ 	.short	(.L_39 - .L_38)
.L_38:
        /*00dc*/ 	.word	0x00000000
        /*00e0*/ 	.short	0x0000
        /*00e2*/ 	.short	0x0000
        /*00e4*/ 	.byte	0x00, 0xf4, 0x21, 0x00


	//----- nvinfo : EIATTR_SPARSE_MMA_MASK
	.align		4
.L_39:
        /*00e8*/ 	.byte	0x03, 0x50
        /*00ea*/ 	.short	0x0000


	//----- nvinfo : EIATTR_MAXREG_COUNT
	.align		4
        /*00ec*/ 	.byte	0x03, 0x1b
        /*00ee*/ 	.short	0x00ff


	//----- nvinfo : EIATTR_EXIT_INSTR_OFFSETS
	.align		4
        /*00f0*/ 	.byte	0x04, 0x1c
        /*00f2*/ 	.short	(.L_41 - .L_40)


	//   ....[0]....
.L_40:
        /*00f4*/ 	.word	0x00000870


	//----- nvinfo : EIATTR_REQNTID
	.align		4
.L_41:
        /*00f8*/ 	.byte	0x04, 0x10
        /*00fa*/ 	.short	(.L_43 - .L_42)
.L_42:
        /*00fc*/ 	.word	0x00000100
        /*0100*/ 	.word	0x00000001
        /*0104*/ 	.word	0x00000001


	//----- nvinfo : EIATTR_CBANK_PARAM_SIZE
	.align		4
.L_43:
        /*0108*/ 	.byte	0x03, 0x19
        /*010a*/ 	.short	0x006c


	//----- nvinfo : EIATTR_PARAM_CBANK
	.align		4
        /*010c*/ 	.byte	0x04, 0x0a
        /*010e*/ 	.short	(.L_45 - .L_44)
	.align		4
.L_44:
        /*0110*/ 	.word	index@(.nv.constant0.triton_poi_fused__native_batch_norm_legit_no_training_cat_relu_36)
        /*0114*/ 	.short	0x0210
        /*0116*/ 	.short	0x006c


	//----- nvinfo : EIATTR_SW_WAR
	.align		4
.L_45:
        /*0118*/ 	.byte	0x04, 0x36
        /*011a*/ 	.short	(.L_47 - .L_46)
.L_46:
        /*011c*/ 	.word	0x00000008
.L_47:


//--------------------- .nv.callgraph             --------------------------
	.section	.nv.callgraph,"",@"SHT_CUDA_CALLGRAPH"
	.align	4
	.sectionentsize	8
	.align		4
        /*0000*/ 	.word	0x00000000
	.align		4
        /*0004*/ 	.word	0xffffffff
	.align		4
        /*0008*/ 	.word	0x00000000
	.align		4
        /*000c*/ 	.word	0xfffffffe
	.align		4
        /*0010*/ 	.word	0x00000000
	.align		4
        /*0014*/ 	.word	0xfffffffd
	.align		4
        /*0018*/ 	.word	0x00000000
	.align		4
        /*001c*/ 	.word	0xfffffffc


//--------------------- .nv.constant4             --------------------------
	.section	.nv.constant4,"a",@progbits
	.align	8
	.align		8
.nv.constant4:
        /*0000*/ 	.dword	_$_str
	.align		8
        /*0008*/ 	.dword	_$_str_$_2


//--------------------- .text.triton_poi_fused__native_batch_norm_legit_no_training_cat_relu_36 --------------------------
	.section	.text.triton_poi_fused__native_batch_norm_legit_no_training_cat_relu_36,"ax",@progbits
	.align	128
        .global         triton_poi_fused__native_batch_norm_legit_no_training_cat_relu_36
        .type           triton_poi_fused__native_batch_norm_legit_no_training_cat_relu_36,@function
        .size           triton_poi_fused__native_batch_norm_legit_no_training_cat_relu_36,(.L_x_1 - triton_poi_fused__native_batch_norm_legit_no_training_cat_relu_36)
        .other          triton_poi_fused__native_batch_norm_legit_no_training_cat_relu_36,@"STO_CUDA_ENTRY STV_DEFAULT"
triton_poi_fused__native_batch_norm_legit_no_training_cat_relu_36:
.text.triton_poi_fused__native_batch_norm_legit_no_training_cat_relu_36:
[----:B------:R-:W-:Y:S01]  /*0000*/  LDC R1, c[0x0][0x28] ;  /* 0x00000a00ff017b82 */ /* 0x000fe20000000800 */
[----:B------:R-:W1:Y:S01]  /*0010*/  S2R R0, SR_TID.X ;  /* 0x0000000000007919 */ /* 0x000e620000002100 */
[----:B------:R-:W-:Y:S01]  /*0020*/  IMAD.MOV.U32 R4, RZ, RZ, RZ ;  /* 0x000000ffff047224 */ /* 0x000fe200078e00ff */
[----:B------:R-:W-:Y:S01]  /*0030*/  ULDC.64 UR4, c[0x0][0x218] ;  /* 0x0000860000047ab9 */ /* 0x000fe20000000a00 */
[----:B------:R-:W-:Y:S01]  /*0040*/  ULDC.64 UR8, c[0x0][0x228] ;  /* 0x00008a0000087ab9 */ /* 0x000fe20000000a00 */
[----:B------:R-:W2:Y:S01]  /*0050*/  S2R R3, SR_CTAID.X ;  /* 0x0000000000037919 */ /* 0x000ea20000002500 */
[----:B------:R-:W-:Y:S01]  /*0060*/  ULDC.64 UR6, c[0x0][0x220] ;  /* 0x0000880000067ab9 */ /* 0x000fe20000000a00 */
[----:B------:R-:W-:Y:S01]  /*0070*/  CS2R R12, SRZ ;  /* 0x00000000000c7805 */ /* 0x000fe2000001ff00 */
[----:B------:R-:W3:Y:S01]  /*0080*/  LDC.64 R24, c[0x0][0x258] ;  /* 0x00009600ff187b82 */ /* 0x000ee20000000a00 */
[----:B-1----:R-:W-:-:S05]  /*0090*/  IMAD.SHL.U32 R0, R0, 0x2, RZ ;  /* 0x0000000200007824 */ /* 0x002fca00078e00ff */
[----:B------:R-:W-:-:S05]  /*00a0*/  LOP3.LUT R0, R0, 0x1fe, RZ, 0xc0, !PT ;  /* 0x000001fe00007812 */ /* 0x000fca00078ec0ff */
[----:B--2---:R-:W-:-:S05]  /*00b0*/  IMAD R3, R3, 0x200, R0 ;  /* 0x0000020003037824 */ /* 0x004fca00078e0200 */
[----:B------:R-:W-:-:S04]  /*00c0*/  SHF.R.S32.HI R2, RZ, 0x1f, R3 ;  /* 0x0000001fff027819 */ /* 0x000fc80000011403 */
[----:B------:R-:W-:Y:S01]  /*00d0*/  LEA.HI R0, R2, R3, RZ, 0xa ;  /* 0x0000000302007211 */ /* 0x000fe200078f50ff */
[----:B------:R-:W-:-:S03]  /*00e0*/  IMAD.MOV.U32 R2, RZ, RZ, RZ ;  /* 0x000000ffff027224 */ /* 0x000fc600078e00ff */
[----:B------:R-:W-:Y:S01]  /*00f0*/  SHF.R.S32.HI R5, RZ, 0xa, R0 ;  /* 0x0000000aff057819 */ /* 0x000fe20000011400 */
[----:B------:R-:W-:Y:S01]  /*0100*/  IMAD.HI R6, R3, -0x49f49f49, R2 ;  /* 0xb60b60b703067827 */ /* 0x000fe200078e0202 */
[----:B------:R-:W-:-:S03]  /*0110*/  LOP3.LUT R9, R0, 0xfffffc00, RZ, 0xc0, !PT ;  /* 0xfffffc0000097812 */ /* 0x000fc600078ec0ff */
[----:B------:R-:W-:Y:S01]  /*0120*/  IMAD.HI R2, R5, -0x49f49f49, R4 ;  /* 0xb60b60b705027827 */ /* 0x000fe200078e0204 */
[----:B------:R-:W-:-:S03]  /*0130*/  SHF.R.U32.HI R11, RZ, 0x1f, R6 ;  /* 0x0000001fff0b7819 */ /* 0x000fc60000011606 */
[----:B------:R-:W-:Y:S01]  /*0140*/  IMAD.IADD R9, R3, 0x1, -R9 ;  /* 0x0000000103097824 */ /* 0x000fe200078e0a09 */
[----:B------:R-:W-:Y:S02]  /*0150*/  SHF.R.U32.HI R7, RZ, 0x1f, R2 ;  /* 0x0000001fff077819 */ /* 0x000fe40000011602 */
[----:B------:R-:W-:Y:S02]  /*0160*/  LEA.HI.SX32 R11, R6, R11, 0xf ;  /* 0x0000000b060b7211 */ /* 0x000fe400078f7aff */
[----:B------:R-:W-:-:S03]  /*0170*/  LEA.HI.SX32 R7, R2, R7, 0x19 ;  /* 0x0000000702077211 */ /* 0x000fc600078fcaff */
[----:B------:R-:W-:Y:S02]  /*0180*/  IMAD R9, R11, 0x3000, R9 ;  /* 0x000030000b097824 */ /* 0x000fe400078e0209 */
[----:B------:R-:W-:Y:S02]  /*0190*/  IMAD R21, R7, -0xb4, R5 ;  /* 0xffffff4c07157824 */ /* 0x000fe400078e0205 */
[----:B------:R-:W1:Y:S01]  /*01a0*/  LDC.64 R4, c[0x0][0x250] ;  /* 0x00009400ff047b82 */ /* 0x000e620000000a00 */
[----:B------:R-:W-:Y:S01]  /*01b0*/  SHF.R.S32.HI R7, RZ, 0x1f, R9 ;  /* 0x0000001fff077819 */ /* 0x000fe20000011409 */
[C---:B------:R-:W-:Y:S02]  /*01c0*/  IMAD.SHL.U32 R0, R21.reuse, 0x400, RZ ;  /* 0x0000040015007824 */ /* 0x040fe400078e00ff */
[----:B------:R-:W-:Y:S02]  /*01d0*/  VIADD R8, R21, 0xffffff7c ;  /* 0xffffff7c15087836 */ /* 0x000fe40000000000 */
[----:B------:R-:W-:Y:S01]  /*01e0*/  IMAD R2, R11, -0x2d000, R3 ;  /* 0xfffd30000b027824 */ /* 0x000fe200078e0203 */
[----:B------:R-:W-:Y:S01]  /*01f0*/  IADD3 R9, P0, R0, R9, RZ ;  /* 0x0000000900097210 */ /* 0x000fe20007f1e0ff */
[----:B------:R-:W-:Y:S01]  /*0200*/  VIADD R6, R21, 0xffffff94 ;  /* 0xffffff9415067836 */ /* 0x000fe20000000000 */
[----:B------:R-:W-:Y:S01]  /*0210*/  ISETP.GE.U32.AND P1, PT, R8, 0xc, PT ;  /* 0x0000000c0800780c */ /* 0x000fe20003f26070 */
[----:B------:R-:W-:Y:S01]  /*0220*/  IMAD R2, R11, 0x1b000, R2 ;  /* 0x0001b0000b027824 */ /* 0x000fe200078e0202 */
[----:B------:R-:W-:Y:S01]  /*0230*/  LEA.HI.X.SX32 R10, R0, R7, 0x1, P0 ;  /* 0x00000007000a7211 */ /* 0x000fe200000f0eff */
[----:B------:R-:W-:Y:S01]  /*0240*/  IMAD.SHL.U32 R16, R9, 0x4, RZ ;  /* 0x0000000409107824 */ /* 0x000fe200078e00ff */
[----:B------:R-:W-:Y:S01]  /*0250*/  ISETP.GE.U32.AND P3, PT, R6, 0xc, PT ;  /* 0x0000000c0600780c */ /* 0x000fe20003f66070 */
[----:B------:R-:W-:Y:S01]  /*0260*/  VIADD R0, R21, 0xffffff64 ;  /* 0xffffff6415007836 */ /* 0x000fe20000000000 */
[----:B------:R-:W-:Y:S01]  /*0270*/  SHF.L.U64.HI R10, R9, 0x2, R10 ;  /* 0x00000002090a7819 */ /* 0x000fe2000001020a */
[----:B------:R-:W-:Y:S01]  /*0280*/  VIADD R11, R21, 0xffffff70 ;  /* 0xffffff70150b7836 */ /* 0x000fe20000000000 */
[----:B------:R-:W-:-:S02]  /*0290*/  IADD3 R28, P0, R16, UR4, RZ ;  /* 0x00000004101c7c10 */ /* 0x000fc4000ff1e0ff */
[----:B------:R-:W-:Y:S02]  /*02a0*/  ISETP.GE.U32.AND P5, PT, R0, 0xc, PT ;  /* 0x0000000c0000780c */ /* 0x000fe40003fa6070 */
[----:B------:R-:W-:Y:S01]  /*02b0*/  IADD3.X R29, R10, UR5, RZ, P0, !PT ;  /* 0x000000050a1d7c10 */ /* 0x000fe200087fe4ff */
[----:B------:R-:W-:Y:S01]  /*02c0*/  ULDC.64 UR4, c[0x0][0x208] ;  /* 0x0000820000047ab9 */ /* 0x000fe20000000a00 */
[----:B------:R-:W-:Y:S01]  /*02d0*/  IADD3 R22, P6, R16, UR8, RZ ;  /* 0x0000000810167c10 */ /* 0x000fe2000ffde0ff */
[C---:B-1----:R-:W-:Y:S01]  /*02e0*/  IMAD.WIDE R8, R21.reuse, 0x4, R4 ;  /* 0x0000000415087825 */ /* 0x042fe200078e0204 */
[----:B------:R-:W-:Y:S02]  /*02f0*/  IADD3 R26, P2, R16, UR6, RZ ;  /* 0x00000006101a7c10 */ /* 0x000fe4000ff5e0ff */
[----:B------:R-:W-:Y:S01]  /*0300*/  IADD3.X R23, R10, UR9, RZ, P6, !PT ;  /* 0x000000090a177c10 */ /* 0x000fe2000b7fe4ff */
[----:B------:R-:W-:Y:S01]  /*0310*/  ULDC.64 UR8, c[0x0][0x240] ;  /* 0x0000900000087ab9 */ /* 0x000fe20000000a00 */
[----:B------:R1:W2:Y:S01]  /*0320*/  LDG.E.EL R0, desc[UR4][R8.64] ;  /* 0x0000000408007981 */ /* 0x0002a2000c2e1900 */
[----:B------:R-:W-:Y:S01]  /*0330*/  IADD3.X R27, R10, UR7, RZ, P2, !PT ;  /* 0x000000070a1b7c10 */ /* 0x000fe200097fe4ff */
[----:B------:R-:W-:Y:S01]  /*0340*/  ULDC.64 UR6, c[0x0][0x238] ;  /* 0x00008e0000067ab9 */ /* 0x000fe20000000a00 */
[----:B------:R-:W-:-:S02]  /*0350*/  ISETP.GT.AND P6, PT, R21, 0xa7, PT ;  /* 0x000000a71500780c */ /* 0x000fc40003fc4270 */
[----:B------:R-:W-:Y:S02]  /*0360*/  IADD3 R14, P0, R16, UR6, RZ ;  /* 0x00000006100e7c10 */ /* 0x000fe4000ff1e0ff */
[----:B------:R-:W-:Y:S02]  /*0370*/  IADD3 R18, P2, R16, UR8, RZ ;  /* 0x0000000810127c10 */ /* 0x000fe4000ff5e0ff */
[----:B------:R-:W-:Y:S02]  /*0380*/  CS2R R4, SRZ ;  /* 0x0000000000047805 */ /* 0x000fe4000001ff00 */
[----:B------:R-:W-:Y:S02]  /*0390*/  IADD3.X R15, R10, UR7, RZ, P0, !PT ;  /* 0x000000070a0f7c10 */ /* 0x000fe400087fe4ff */
[----:B------:R-:W-:Y:S02]  /*03a0*/  CS2R R6, SRZ ;  /* 0x0000000000067805 */ /* 0x000fe4000001ff00 */
[----:B------:R-:W-:Y:S01]  /*03b0*/  IADD3.X R19, R10, UR9, RZ, P2, !PT ;  /* 0x000000090a137c10 */ /* 0x000fe200097fe4ff */
[----:B------:R-:W-:Y:S01]  /*03c0*/  ULDC.64 UR6, c[0x0][0x230] ;  /* 0x00008c0000067ab9 */ /* 0x000fe20000000a00 */
[----:B------:R-:W-:Y:S01]  /*03d0*/  ISETP.GE.U32.AND P4, PT, R11, 0xc, PT ;  /* 0x0000000c0b00780c */ /* 0x000fe20003f86070 */
[----:B------:R-:W4:Y:S01]  /*03e0*/  @!P5 LDG.E.64 R4, desc[UR4][R14.64+-0x9c000] ;  /* 0xf64000040e04d981 */ /* 0x000f22000c1e1b00 */
[----:B-1----:R-:W1:Y:S01]  /*03f0*/  LDC.64 R8, c[0x0][0x210] ;  /* 0x00008400ff087b82 */ /* 0x002e620000000a00 */
[----:B------:R-:W-:-:S02]  /*0400*/  IADD3 R16, P0, R16, UR6, RZ ;  /* 0x0000000610107c10 */ /* 0x000fc4000ff1e0ff */
[----:B------:R5:W4:Y:S01]  /*0410*/  @P6 LDG.E.64 R6, desc[UR4][R18.64+-0xa8000] ;  /* 0xf580000412066981 */ /* 0x000b22000c1e1b00 */
[----:B------:R-:W-:Y:S01]  /*0420*/  VIADD R20, R21, 0xffffff88 ;  /* 0xffffff8815147836 */ /* 0x000fe20000000000 */
[----:B------:R-:W-:-:S04]  /*0430*/  IADD3.X R17, R10, UR7, RZ, P0, !PT ;  /* 0x000000070a117c10 */ /* 0x000fc800087fe4ff */
[----:B------:R-:W-:Y:S02]  /*0440*/  ISETP.GE.U32.AND P2, PT, R20, 0xc, PT ;  /* 0x0000000c1400780c */ /* 0x000fe40003f46070 */
[----:B------:R3:W4:Y:S01]  /*0450*/  @!P4 LDG.E.64 R12, desc[UR4][R16.64+-0x90000] ;  /* 0xf7000004100cc981 */ /* 0x000722000c1e1b00 */
[----:B------:R-:W-:Y:S02]  /*0460*/  CS2R R10, SRZ ;  /* 0x00000000000a7805 */ /* 0x000fe4000001ff00 */
[----:B0----5:R-:W-:Y:S02]  /*0470*/  CS2R R18, SRZ ;  /* 0x0000000000127805 */ /* 0x021fe4000001ff00 */
[----:B------:R-:W-:Y:S02]  /*0480*/  CS2R R14, SRZ ;  /* 0x00000000000e7805 */ /* 0x000fe4000001ff00 */
[----:B------:R-:W-:Y:S01]  /*0490*/  ISETP.GE.AND P0, PT, R21, 0x6c, PT ;  /* 0x0000006c1500780c */ /* 0x000fe20003f06270 */
[----:B------:R0:W5:Y:S01]  /*04a0*/  @!P1 LDG.E.64 R10, desc[UR4][R22.64+-0x84000] ;  /* 0xf7c00004160a9981 */ /* 0x000162000c1e1b00 */
[----:B---3--:R-:W3:Y:S03]  /*04b0*/  LDC.64 R16, c[0x0][0x248] ;  /* 0x00009200ff107b82 */ /* 0x008ee60000000a00 */
[----:B------:R-:W5:Y:S04]  /*04c0*/  @!P2 LDG.E.64 R18, desc[UR4][R26.64+-0x78000] ;  /* 0xf88000041a12a981 */ /* 0x000f68000c1e1b00 */
[----:B------:R1:W5:Y:S01]  /*04d0*/  @!P3 LDG.E.64 R14, desc[UR4][R28.64+-0x6c000] ;  /* 0xf94000041c0eb981 */ /* 0x000362000c1e1b00 */
[----:B0-----:R-:W0:Y:S01]  /*04e0*/  LDC.64 R22, c[0x0][0x260] ;  /* 0x00009800ff167b82 */ /* 0x001e220000000a00 */
[----:B-1----:R-:W-:Y:S01]  /*04f0*/  IMAD.WIDE R28, R2, 0x4, R8 ;  /* 0x00000004021c7825 */ /* 0x002fe200078e0208 */
[----:B------:R-:W-:-:S06]  /*0500*/  CS2R R8, SRZ ;  /* 0x0000000000087805 */ /* 0x000fcc000001ff00 */
[----:B------:R-:W5:Y:S01]  /*0510*/  @!P0 LDG.E.64 R8, desc[UR4][R28.64] ;  /* 0x000000041c088981 */ /* 0x000f62000c1e1b00 */
[----:B---3--:R-:W-:-:S05]  /*0520*/  IMAD.WIDE R26, R21, 0x4, R16 ;  /* 0x00000004151a7825 */ /* 0x008fca00078e0210 */
[----:B------:R-:W3:Y:S01]  /*0530*/  LDG.E.EL R2, desc[UR4][R26.64] ;  /* 0x000000041a027981 */ /* 0x000ee2000c2e1900 */
[----:B------:R-:W-:-:S04]  /*0540*/  IMAD.WIDE R24, R21, 0x4, R24 ;  /* 0x0000000415187825 */ /* 0x000fc800078e0218 */
[----:B0-----:R-:W-:Y:S01]  /*0550*/  IMAD.WIDE R22, R21, 0x4, R22 ;  /* 0x0000000415167825 */ /* 0x001fe200078e0216 */
[----:B------:R-:W3:Y:S04]  /*0560*/  LDG.E.EL R16, desc[UR4][R24.64] ;  /* 0x0000000418107981 */ /* 0x000ee8000c2e1900 */
[----:B------:R-:W3:Y:S01]  /*0570*/  LDG.E.EL R17, desc[UR4][R22.64] ;  /* 0x0000000416117981 */ /* 0x000ee2000c2e1900 */
[----:B--2---:R-:W-:-:S06]  /*0580*/  FADD R0, R0, 9.9999997473787516356e-06 ;  /* 0x3727c5ac00007421 */ /* 0x004fcc0000000000 */
[----:B------:R-:W0:Y:S01]  /*0590*/  MUFU.SQRT R0, R0 ;  /* 0x0000000000007308 */ /* 0x000e220000002000 */
[----:B----4-:R-:W-:Y:S02]  /*05a0*/  SEL R5, R5, RZ, !P5 ;  /* 0x000000ff05057207 */ /* 0x010fe40006800000 */
[----:B------:R-:W-:Y:S02]  /*05b0*/  SEL R4, R4, RZ, !P5 ;  /* 0x000000ff04047207 */ /* 0x000fe40006800000 */
[----:B------:R-:W-:Y:S02]  /*05c0*/  @P5 SEL R5, R7, RZ, P6 ;  /* 0x000000ff07055207 */ /* 0x000fe40003000000 */
[----:B------:R-:W-:Y:S02]  /*05d0*/  @P5 SEL R4, R6, RZ, P6 ;  /* 0x000000ff06045207 */ /* 0x000fe40003000000 */
[C---:B0-----:R-:W-:Y:S02]  /*05e0*/  FSETP.GT.AND P5, PT, R0.reuse, 8.50705917302346158658e+37, PT ;  /* 0x7e8000000000780b */ /* 0x041fe40003fa4000 */
[----:B------:R-:W-:-:S02]  /*05f0*/  FSETP.GEU.AND P6, PT, R0, 1.175494350822287508e-38, PT ;  /* 0x008000000000780b */ /* 0x000fc40003fce000 */
[----:B------:R-:W-:Y:S02]  /*0600*/  SEL R7, R12, RZ, !P4 ;  /* 0x000000ff0c077207 */ /* 0x000fe40006000000 */
[----:B------:R-:W-:-:S07]  /*0610*/  SEL R6, R13, RZ, !P4 ;  /* 0x000000ff0d067207 */ /* 0x000fce0006000000 */
[----:B------:R-:W-:Y:S01]  /*0620*/  @P5 FMUL R0, R0, 0.25 ;  /* 0x3e80000000005820 */ /* 0x000fe20000400000 */
[----:B-----5:R-:W-:Y:S02]  /*0630*/  SEL R10, R10, RZ, !P1 ;  /* 0x000000ff0a0a7207 */ /* 0x020fe40004800000 */
[----:B------:R-:W-:Y:S01]  /*0640*/  SEL R11, R11, RZ, !P1 ;  /* 0x000000ff0b0b7207 */ /* 0x000fe20004800000 */
[----:B------:R-:W-:Y:S01]  /*0650*/  @!P6 FMUL R0, R0, 16777216 ;  /* 0x4b8000000000e820 */ /* 0x000fe20000400000 */
[----:B------:R-:W-:Y:S02]  /*0660*/  @P1 SEL R10, R7, R4, !P4 ;  /* 0x00000004070a1207 */ /* 0x000fe40006000000 */
[----:B------:R-:W-:Y:S02]  /*0670*/  @P1 SEL R11, R6, R5, !P4 ;  /* 0x00000005060b1207 */ /* 0x000fe40006000000 */
[----:B------:R-:W-:Y:S01]  /*0680*/  SEL R4, R19, RZ, !P2 ;  /* 0x000000ff13047207 */ /* 0x000fe20005000000 */
[----:B------:R-:W0:Y:S01]  /*0690*/  MUFU.RCP R0, R0 ;  /* 0x0000000000007308 */ /* 0x000e220000001000 */
[----:B------:R-:W-:-:S02]  /*06a0*/  SEL R7, R15, RZ, !P3 ;  /* 0x000000ff0f077207 */ /* 0x000fc40005800000 */
[----:B------:R-:W-:Y:S01]  /*06b0*/  @P3 SEL R7, R4, R11, !P2 ;  /* 0x0000000b04073207 */ /* 0x000fe20005000000 */
[----:B------:R-:W-:Y:S01]  /*06c0*/  IMAD.MOV.U32 R11, RZ, RZ, 0x3e800000 ;  /* 0x3e800000ff0b7424 */ /* 0x000fe200078e00ff */
[----:B------:R-:W-:Y:S02]  /*06d0*/  SEL R5, R18, RZ, !P2 ;  /* 0x000000ff12057207 */ /* 0x000fe40005000000 */
[----:B------:R-:W-:Y:S02]  /*06e0*/  SEL R6, R14, RZ, !P3 ;  /* 0x000000ff0e067207 */ /* 0x000fe40005800000 */
[----:B------:R-:W-:Y:S02]  /*06f0*/  FSEL R11, R11, 1, P5 ;  /* 0x3f8000000b0b7808 */ /* 0x000fe40002800000 */
[----:B------:R-:W-:Y:S02]  /*0700*/  @P3 SEL R6, R5, R10, !P2 ;  /* 0x0000000a05063207 */ /* 0x000fe40005000000 */
[----:B------:R-:W-:Y:S01]  /*0710*/  SEL R13, R8, RZ, !P0 ;  /* 0x000000ff080d7207 */ /* 0x000fe20004000000 */
[----:B------:R-:W1:Y:S01]  /*0720*/  LDC.64 R4, c[0x0][0x270] ;  /* 0x00009c00ff047b82 */ /* 0x000e620000000a00 */
[----:B------:R-:W-:Y:S01]  /*0730*/  SEL R10, R9, RZ, !P0 ;  /* 0x000000ff090a7207 */ /* 0x000fe20004000000 */
[----:B------:R-:W-:Y:S01]  /*0740*/  @!P6 FMUL R11, R11, 16777216 ;  /* 0x4b8000000b0be820 */ /* 0x000fe20000400000 */
[----:B------:R-:W-:-:S02]  /*0750*/  SEL R6, R13, R6, !P0 ;  /* 0x000000060d067207 */ /* 0x000fc40004000000 */
[----:B------:R-:W-:-:S03]  /*0760*/  SEL R7, R10, R7, !P0 ;  /* 0x000000070a077207 */ /* 0x000fc60004000000 */
[----:B------:R-:W2:Y:S01]  /*0770*/  LDC.64 R8, c[0x0][0x268] ;  /* 0x00009a00ff087b82 */ /* 0x000ea20000000a00 */
[----:B0-----:R-:W-:Y:S01]  /*0780*/  FMUL R11, R0, R11 ;  /* 0x0000000b000b7220 */ /* 0x001fe20000400000 */
[C---:B---3--:R-:W-:Y:S01]  /*0790*/  FADD R0, -R2.reuse, R6 ;  /* 0x0000000602007221 */ /* 0x048fe20000000100 */
[----:B------:R-:W-:-:S03]  /*07a0*/  FADD R2, -R2, R7 ;  /* 0x0000000702027221 */ /* 0x000fc60000000100 */
[-C--:B------:R-:W-:Y:S01]  /*07b0*/  FMUL R0, R0, R11.reuse ;  /* 0x0000000b00007220 */ /* 0x080fe20000400000 */
[----:B------:R-:W-:-:S03]  /*07c0*/  FMUL R2, R2, R11 ;  /* 0x0000000b02027220 */ /* 0x000fc60000400000 */
[C-C-:B------:R-:W-:Y:S01]  /*07d0*/  FFMA R0, R16.reuse, R0, R17.reuse ;  /* 0x0000000010007223 */ /* 0x140fe20000000011 */
[----:B------:R-:W-:-:S04]  /*07e0*/  FFMA R2, R16, R2, R17 ;  /* 0x0000000210027223 */ /* 0x000fc80000000011 */
[----:B------:R-:W-:Y:S02]  /*07f0*/  FSETP.GEU.AND P0, PT, R0, RZ, PT ;  /* 0x000000ff0000720b */ /* 0x000fe40003f0e000 */
[----:B------:R-:W-:Y:S01]  /*0800*/  FSETP.GEU.AND P1, PT, R2, RZ, PT ;  /* 0x000000ff0200720b */ /* 0x000fe20003f2e000 */
[C---:B-1----:R-:W-:Y:S01]  /*0810*/  IMAD.WIDE R4, R3.reuse, 0x4, R4 ;  /* 0x0000000403047825 */ /* 0x042fe200078e0204 */
[----:B------:R-:W-:Y:S02]  /*0820*/  FSEL R10, R0, RZ, P0 ;  /* 0x000000ff000a7208 */ /* 0x000fe40000000000 */
[----:B------:R-:W-:Y:S01]  /*0830*/  FSEL R11, R2, RZ, P1 ;  /* 0x000000ff020b7208 */ /* 0x000fe20000800000 */
[----:B--2---:R-:W-:-:S05]  /*0840*/  IMAD.WIDE R8, R3, 0x4, R8 ;  /* 0x0000000403087825 */ /* 0x004fca00078e0208 */
[----:B------:R-:W-:Y:S04]  /*0850*/  STG.E.64 desc[UR4][R8.64], R6 ;  /* 0x0000000608007986 */ /* 0x000fe8000c101b04 */
[----:B------:R-:W-:Y:S01]  /*0860*/  STG.E.64 desc[UR4][R4.64], R10 ;  /* 0x0000000a04007986 */ /* 0x000fe2000c101b04 */
[----:B------:R-:W-:Y:S05]  /*0870*/  EXIT ;  /* 0x000000000000794d */ /* 0x000fea0003800000 */
.L_x_0:
[----:B------:R-:W-:-:S00]  /*0880*/  BRA `(.L_x_0) ;  /* 0xfffffffc00fc7947 */ /* 0x000fc0000383ffff */
[----:B------:R-:W-:-:S00]  /*0890*/  NOP ;  /* 0x0000000000007918 */ /* 0x000fc00000000000 */
        /* <DEDUP_REMOVED lines=14> */
.L_x_1:


//--------------------- .nv.global.init           --------------------------
	.section	.nv.global.init,"aw",@progbits
.nv.global.init:
	.type		_$_str,@object
	.size		_$_str,(_$_str_$_2 - _$_str)
_$_str:
        /*0000*/ 	.byte	0x5f, 0x5f, 0x43, 0x55, 0x44, 0x41, 0x5f, 0x46, 0x54, 0x5a, 0x00
	.type		_$_str_$_2,@object
	.size		_$_str_$_2,(.L_1 - _$_str_$_2)
_$_str_$_2:
        /*000b*/ 	.byte	0x5f, 0x5f, 0x43, 0x55, 0x44, 0x41, 0x5f, 0x50, 0x52, 0x45, 0x43, 0x5f, 0x53, 0x51, 0x52, 0x54
        /*001b*/ 	.byte	0x00
.L_1:


//--------------------- .nv.constant0.triton_poi_fused__native_batch_norm_legit_no_training_cat_relu_36 --------------------------
	.section	.nv.constant0.triton_poi_fused__native_batch_norm_legit_no_training_cat_relu_36,"a",@progbits
	.sectionflags	@""
	.align	4
.nv.constant0.triton_poi_fused__native_batch_norm_legit_no_training_cat_relu_36:
	.zero		636
